//
// Generated by NVIDIA NVVM Compiler
//
// Compiler Build ID: CL-36424714
// Cuda compilation tools, release 13.0, V13.0.88
// Based on NVVM 20.0.0
//

.version 9.0
.target sm_100
.address_size 64

	// .globl	_Z12navie_kernelPiS_
// _ZZ16optimized_kernelPiS_E4temp has been demoted

.visible .entry _Z12navie_kernelPiS_(
	.param .u64 .ptr .align 1 _Z12navie_kernelPiS__param_0,
	.param .u64 .ptr .align 1 _Z12navie_kernelPiS__param_1
)
{
	.reg .pred 	%p<7>;
	.reg .b32 	%r<40>;
	.reg .b64 	%rd<23>;

	ld.param.u64 	%rd3, [_Z12navie_kernelPiS__param_0];
	ld.param.u64 	%rd4, [_Z12navie_kernelPiS__param_1];
	cvta.to.global.u64 	%rd1, %rd4;
	cvta.to.global.u64 	%rd2, %rd3;
	mov.u32 	%r12, %ctaid.x;
	mov.u32 	%r13, %ntid.x;
	mov.u32 	%r14, %tid.x;
	mad.lo.s32 	%r38, %r12, %r13, %r14;
	mov.u32 	%r15, %nctaid.x;
	mul.lo.s32 	%r2, %r15, %r13;
	setp.gt.s32 	%p1, %r38, 99999999;
	@%p1 bra 	$L__BB0_7;
	add.s32 	%r16, %r38, %r2;
	max.s32 	%r17, %r16, 100000000;
	setp.lt.s32 	%p2, %r16, 100000000;
	selp.u32 	%r18, 1, 0, %p2;
	add.s32 	%r19, %r16, %r18;
	sub.s32 	%r20, %r17, %r19;
	div.u32 	%r21, %r20, %r2;
	add.s32 	%r3, %r21, %r18;
	and.b32  	%r22, %r3, 3;
	setp.eq.s32 	%p3, %r22, 3;
	@%p3 bra 	$L__BB0_4;
	add.s32 	%r23, %r3, 1;
	and.b32  	%r24, %r23, 3;
	neg.s32 	%r36, %r24;
$L__BB0_3:
	.pragma "nounroll";
	mul.wide.s32 	%rd5, %r38, 4;
	add.s64 	%rd6, %rd2, %rd5;
	ld.global.u32 	%r25, [%rd6];
	mul.wide.s32 	%rd7, %r25, 4;
	add.s64 	%rd8, %rd1, %rd7;
	atom.global.add.u32 	%r26, [%rd8], 1;
	add.s32 	%r38, %r38, %r2;
	add.s32 	%r36, %r36, 1;
	setp.ne.s32 	%p4, %r36, 0;
	@%p4 bra 	$L__BB0_3;
$L__BB0_4:
	setp.lt.u32 	%p5, %r3, 3;
	@%p5 bra 	$L__BB0_7;
	mul.wide.s32 	%rd13, %r2, 4;
	shl.b32 	%r35, %r2, 2;
$L__BB0_6:
	mul.wide.s32 	%rd9, %r38, 4;
	add.s64 	%rd10, %rd2, %rd9;
	ld.global.u32 	%r27, [%rd10];
	mul.wide.s32 	%rd11, %r27, 4;
	add.s64 	%rd12, %rd1, %rd11;
	atom.global.add.u32 	%r28, [%rd12], 1;
	add.s64 	%rd14, %rd10, %rd13;
	ld.global.u32 	%r29, [%rd14];
	mul.wide.s32 	%rd15, %r29, 4;
	add.s64 	%rd16, %rd1, %rd15;
	atom.global.add.u32 	%r30, [%rd16], 1;
	add.s64 	%rd17, %rd14, %rd13;
	ld.global.u32 	%r31, [%rd17];
	mul.wide.s32 	%rd18, %r31, 4;
	add.s64 	%rd19, %rd1, %rd18;
	atom.global.add.u32 	%r32, [%rd19], 1;
	add.s64 	%rd20, %rd17, %rd13;
	ld.global.u32 	%r33, [%rd20];
	mul.wide.s32 	%rd21, %r33, 4;
	add.s64 	%rd22, %rd1, %rd21;
	atom.global.add.u32 	%r34, [%rd22], 1;
	add.s32 	%r38, %r35, %r38;
	setp.lt.s32 	%p6, %r38, 100000000;
	@%p6 bra 	$L__BB0_6;
$L__BB0_7:
	ret;

}
	// .globl	_Z16optimized_kernelPiS_
.visible .entry _Z16optimized_kernelPiS_(
	.param .u64 .ptr .align 1 _Z16optimized_kernelPiS__param_0,
	.param .u64 .ptr .align 1 _Z16optimized_kernelPiS__param_1
)
{
	.reg .pred 	%p<7>;
	.reg .b32 	%r<58>;
	.reg .b64 	%rd<15>;
	// demoted variable
	.shared .align 4 .b8 _ZZ16optimized_kernelPiS_E4temp[1024];
	ld.param.u64 	%rd3, [_Z16optimized_kernelPiS__param_0];
	ld.param.u64 	%rd2, [_Z16optimized_kernelPiS__param_1];
	cvta.to.global.u64 	%rd1, %rd3;
	mov.u32 	%r1, %tid.x;
	shl.b32 	%r14, %r1, 2;
	mov.u32 	%r15, _ZZ16optimized_kernelPiS_E4temp;
	add.s32 	%r2, %r15, %r14;
	mov.b32 	%r16, 0;
	st.shared.u32 	[%r2], %r16;
	bar.sync 	0;
	mov.u32 	%r17, %ctaid.x;
	mov.u32 	%r18, %ntid.x;
	mad.lo.s32 	%r56, %r17, %r18, %r1;
	mov.u32 	%r19, %nctaid.x;
	mul.lo.s32 	%r4, %r19, %r18;
	setp.gt.s32 	%p1, %r56, 99999999;
	@%p1 bra 	$L__BB1_7;
	add.s32 	%r20, %r56, %r4;
	max.s32 	%r21, %r20, 100000000;
	setp.lt.s32 	%p2, %r20, 100000000;
	selp.u32 	%r22, 1, 0, %p2;
	add.s32 	%r23, %r20, %r22;
	sub.s32 	%r24, %r21, %r23;
	div.u32 	%r25, %r24, %r4;
	add.s32 	%r5, %r25, %r22;
	and.b32  	%r26, %r5, 3;
	setp.eq.s32 	%p3, %r26, 3;
	@%p3 bra 	$L__BB1_4;
	add.s32 	%r27, %r5, 1;
	and.b32  	%r28, %r27, 3;
	neg.s32 	%r54, %r28;
$L__BB1_3:
	.pragma "nounroll";
	mul.wide.s32 	%rd4, %r56, 4;
	add.s64 	%rd5, %rd1, %rd4;
	ld.global.u32 	%r29, [%rd5];
	shl.b32 	%r30, %r29, 2;
	add.s32 	%r32, %r15, %r30;
	atom.shared.add.u32 	%r33, [%r32], 1;
	add.s32 	%r56, %r56, %r4;
	add.s32 	%r54, %r54, 1;
	setp.ne.s32 	%p4, %r54, 0;
	@%p4 bra 	$L__BB1_3;
$L__BB1_4:
	setp.lt.u32 	%p5, %r5, 3;
	@%p5 bra 	$L__BB1_7;
	mul.wide.s32 	%rd8, %r4, 4;
	shl.b32 	%r51, %r4, 2;
$L__BB1_6:
	mul.wide.s32 	%rd6, %r56, 4;
	add.s64 	%rd7, %rd1, %rd6;
	ld.global.u32 	%r34, [%rd7];
	shl.b32 	%r35, %r34, 2;
	add.s32 	%r37, %r15, %r35;
	atom.shared.add.u32 	%r38, [%r37], 1;
	add.s64 	%rd9, %rd7, %rd8;
	ld.global.u32 	%r39, [%rd9];
	shl.b32 	%r40, %r39, 2;
	add.s32 	%r41, %r15, %r40;
	atom.shared.add.u32 	%r42, [%r41], 1;
	add.s64 	%rd10, %rd9, %rd8;
	ld.global.u32 	%r43, [%rd10];
	shl.b32 	%r44, %r43, 2;
	add.s32 	%r45, %r15, %r44;
	atom.shared.add.u32 	%r46, [%r45], 1;
	add.s64 	%rd11, %rd10, %rd8;
	ld.global.u32 	%r47, [%rd11];
	shl.b32 	%r48, %r47, 2;
	add.s32 	%r49, %r15, %r48;
	atom.shared.add.u32 	%r50, [%r49], 1;
	add.s32 	%r56, %r51, %r56;
	setp.lt.s32 	%p6, %r56, 100000000;
	@%p6 bra 	$L__BB1_6;
$L__BB1_7:
	cvta.to.global.u64 	%rd12, %rd2;
	bar.sync 	0;
	mul.wide.u32 	%rd13, %r1, 4;
	add.s64 	%rd14, %rd12, %rd13;
	ld.shared.u32 	%r52, [%r2];
	atom.global.add.u32 	%r53, [%rd14], %r52;
	ret;

}


// ===== COMPILED SASS (sm_100) =====

	.target	sm_100

	.elftype	@"ET_EXEC"


//--------------------- .note.nv.tkinfo           --------------------------
	.section	.note.nv.tkinfo,"",@"SHT_NOTE"
	.sectionflags	@"SHF_NOTE_NV_TKINFO"
	.tkinfo
        /*0018*/ 	.word	0x00000002
        /*0030*/ 	.string	""
        /*0030*/ 	.string	"ptxas"
        /*0030*/ 	.string	"Cuda compilation tools, release 13.0, V13.0.88"
        /*0030*/ 	.string	"Build cuda_13.0.r13.0/compiler.36424714_0"
        /*0030*/ 	.string	"-arch sm_100 -m 64 "



//--------------------- .note.nv.cuinfo           --------------------------
	.section	.note.nv.cuinfo,"",@"SHT_NOTE"
	.sectionflags	@"SHF_NOTE_NV_CUINFO"
        /*0018*/ 	.short	0x0002
        /*001a*/ 	.short	0x0064
        /*001c*/ 	.short	0x0082
	.zero		2


//--------------------- .nv.info                  --------------------------
	.section	.nv.info,"",@"SHT_CUDA_INFO"
	.align	4


	//----- nvinfo : EIATTR_REGCOUNT
	.align		4
        /*0000*/ 	.byte	0x04, 0x2f
        /*0002*/ 	.short	(.L_1 - .L_0)
	.align		4
.L_0:
        /*0004*/ 	.word	index@(_Z12navie_kernelPiS_)
        /*0008*/ 	.word	0x0000001a


	//----- nvinfo : EIATTR_FRAME_SIZE
	.align		4
.L_1:
        /*000c*/ 	.byte	0x04, 0x11
        /*000e*/ 	.short	(.L_3 - .L_2)
	.align		4
.L_2:
        /*0010*/ 	.word	index@(_Z12navie_kernelPiS_)
        /*0014*/ 	.word	0x00000000


	//----- nvinfo : EIATTR_REGCOUNT
	.align		4
.L_3:
        /*0018*/ 	.byte	0x04, 0x2f
        /*001a*/ 	.short	(.L_5 - .L_4)
	.align		4
.L_4:
        /*001c*/ 	.word	index@(_Z16optimized_kernelPiS_)
        /*0020*/ 	.word	0x00000015


	//----- nvinfo : EIATTR_FRAME_SIZE
	.align		4
.L_5:
        /*0024*/ 	.byte	0x04, 0x11
        /*0026*/ 	.short	(.L_7 - .L_6)
	.align		4
.L_6:
        /*0028*/ 	.word	index@(_Z16optimized_kernelPiS_)
        /*002c*/ 	.word	0x00000000


	//----- nvinfo : EIATTR_MIN_STACK_SIZE
	.align		4
.L_7:
        /*0030*/ 	.byte	0x04, 0x12
        /*0032*/ 	.short	(.L_9 - .L_8)
	.align		4
.L_8:
        /*0034*/ 	.word	index@(_Z16optimized_kernelPiS_)
        /*0038*/ 	.word	0x00000000


	//----- nvinfo : EIATTR_MIN_STACK_SIZE
	.align		4
.L_9:
        /*003c*/ 	.byte	0x04, 0x12
        /*003e*/ 	.short	(.L_11 - .L_10)
	.align		4
.L_10:
        /*0040*/ 	.word	index@(_Z12navie_kernelPiS_)
        /*0044*/ 	.word	0x00000000
.L_11:


//--------------------- .nv.compat                --------------------------
	.section	.nv.compat,"",@"SHT_CUDA_COMPAT_INFO"
	.align	4
        /*0000*/ 	.byte	0x02, 0x09, 0x00, 0x00, 0x02, 0x02, 0x01, 0x00, 0x02, 0x05, 0x05, 0x00, 0x03, 0x07, 0x01, 0x01
        /*0010*/ 	.byte	0x02, 0x03, 0x00, 0x00, 0x02, 0x06, 0x01, 0x00, 0x04, 0x0b, 0x08, 0x00, 0x09, 0x00, 0x00, 0x00
        /*0020*/ 	.byte	0x00, 0x00, 0x00, 0x00


//--------------------- .nv.info._Z16optimized_kernelPiS_ --------------------------
	.section	.nv.info._Z16optimized_kernelPiS_,"",@"SHT_CUDA_INFO"
	.sectionflags	@""
	.align	4


	//----- nvinfo : EIATTR_CUDA_API_VERSION
	.align		4
        /*0000*/ 	.byte	0x04, 0x37
        /*0002*/ 	.short	(.L_13 - .L_12)
.L_12:
        /*0004*/ 	.word	0x00000082


	//----- nvinfo : EIATTR_KPARAM_INFO
	.align		4
.L_13:
        /*0008*/ 	.byte	0x04, 0x17
        /*000a*/ 	.short	(.L_15 - .L_14)
.L_14:
        /*000c*/ 	.word	0x00000000
        /*0010*/ 	.short	0x0001
        /*0012*/ 	.short	0x0008
        /*0014*/ 	.byte	0x00, 0xf5, 0x21, 0x00


	//----- nvinfo : EIATTR_KPARAM_INFO
	.align		4
.L_15:
        /*0018*/ 	.byte	0x04, 0x17
        /*001a*/ 	.short	(.L_17 - .L_16)
.L_16:
        /*001c*/ 	.word	0x00000000
        /*0020*/ 	.short	0x0000
        /*0022*/ 	.short	0x0000
        /*0024*/ 	.byte	0x00, 0xf5, 0x21, 0x00


	//----- nvinfo : EIATTR_SPARSE_MMA_MASK
	.align		4
.L_17:
        /*0028*/ 	.byte	0x03, 0x50
        /*002a*/ 	.short	0x0000


	//----- nvinfo : EIATTR_MAXREG_COUNT
	.align		4
        /*002c*/ 	.byte	0x03, 0x1b
        /*002e*/ 	.short	0x00ff


	//----- nvinfo : EIATTR_NUM_BARRIERS
	.align		4
        /*0030*/ 	.byte	0x02, 0x4c
        /*0032*/ 	.byte	0x01
	.zero		1


	//----- nvinfo : EIATTR_MERCURY_ISA_VERSION
	.align		4
        /*0034*/ 	.byte	0x03, 0x5f
        /*0036*/ 	.short	0x0101


	//----- nvinfo : EIATTR_VRC_CTA_INIT_COUNT
	.align		4
        /*0038*/ 	.byte	0x02, 0x4a
	.zero		1
	.zero		1


	//----- nvinfo : EIATTR_EXIT_INSTR_OFFSETS
	.align		4
        /*003c*/ 	.byte	0x04, 0x1c
        /*003e*/ 	.short	(.L_19 - .L_18)


	//   ....[0]....
.L_18:
        /*0040*/ 	.word	0x00000560


	//----- nvinfo : EIATTR_CRS_STACK_SIZE
	.align		4
.L_19:
        /*0044*/ 	.byte	0x04, 0x1e
        /*0046*/ 	.short	(.L_21 - .L_20)
.L_20:
        /*0048*/ 	.word	0x00000000


	//----- nvinfo : EIATTR_CBANK_PARAM_SIZE
	.align		4
.L_21:
        /*004c*/ 	.byte	0x03, 0x19
        /*004e*/ 	.short	0x0010


	//----- nvinfo : EIATTR_PARAM_CBANK
	.align		4
        /*0050*/ 	.byte	0x04, 0x0a
        /*0052*/ 	.short	(.L_23 - .L_22)
	.align		4
.L_22:
        /*0054*/ 	.word	index@(.nv.constant0._Z16optimized_kernelPiS_)
        /*0058*/ 	.short	0x0380
        /*005a*/ 	.short	0x0010


	//----- nvinfo : EIATTR_SW_WAR
	.align		4
.L_23:
        /*005c*/ 	.byte	0x04, 0x36
        /*005e*/ 	.short	(.L_25 - .L_24)
.L_24:
        /*0060*/ 	.word	0x00000008
.L_25:


//--------------------- .nv.info._Z12navie_kernelPiS_ --------------------------
	.section	.nv.info._Z12navie_kernelPiS_,"",@"SHT_CUDA_INFO"
	.sectionflags	@""
	.align	4


	//----- nvinfo : EIATTR_CUDA_API_VERSION
	.align		4
        /*0000*/ 	.byte	0x04, 0x37
        /*0002*/ 	.short	(.L_27 - .L_26)
.L_26:
        /*0004*/ 	.word	0x00000082


	//----- nvinfo : EIATTR_KPARAM_INFO
	.align		4
.L_27:
        /*0008*/ 	.byte	0x04, 0x17
        /*000a*/ 	.short	(.L_29 - .L_28)
.L_28:
        /*000c*/ 	.word	0x00000000
        /*0010*/ 	.short	0x0001
        /*0012*/ 	.short	0x0008
        /*0014*/ 	.byte	0x00, 0xf5, 0x21, 0x00


	//----- nvinfo : EIATTR_KPARAM_INFO
	.align		4
.L_29:
        /*0018*/ 	.byte	0x04, 0x17
        /*001a*/ 	.short	(.L_31 - .L_30)
.L_30:
        /*001c*/ 	.word	0x00000000
        /*0020*/ 	.short	0x0000
        /*0022*/ 	.short	0x0000
        /*0024*/ 	.byte	0x00, 0xf5, 0x21, 0x00


	//----- nvinfo : EIATTR_SPARSE_MMA_MASK
	.align		4
.L_31:
        /*0028*/ 	.byte	0x03, 0x50
        /*002a*/ 	.short	0x0000


	//----- nvinfo : EIATTR_MAXREG_COUNT
	.align		4
        /*002c*/ 	.byte	0x03, 0x1b
        /*002e*/ 	.short	0x00ff


	//----- nvinfo : EIATTR_MERCURY_ISA_VERSION
	.align		4
        /*0030*/ 	.byte	0x03, 0x5f
        /*0032*/ 	.short	0x0101


	//----- nvinfo : EIATTR_VRC_CTA_INIT_COUNT
	.align		4
        /*0034*/ 	.byte	0x02, 0x4a
	.zero		1
	.zero		1


	//----- nvinfo : EIATTR_EXIT_INSTR_OFFSETS
	.align		4
        /*0038*/ 	.byte	0x04, 0x1c
        /*003a*/ 	.short	(.L_33 - .L_32)


	//   ....[0]....
.L_32:
        /*003c*/ 	.word	0x00000080


	//   ....[1]....
        /*0040*/ 	.word	0x00000380


	//   ....[2]....
        /*0044*/ 	.word	0x000004d0


	//----- nvinfo : EIATTR_CRS_STACK_SIZE
	.align		4
.L_33:
        /*0048*/ 	.byte	0x04, 0x1e
        /*004a*/ 	.short	(.L_35 - .L_34)
.L_34:
        /*004c*/ 	.word	0x00000000


	//----- nvinfo : EIATTR_CBANK_PARAM_SIZE
	.align		4
.L_35:
        /*0050*/ 	.byte	0x03, 0x19
        /*0052*/ 	.short	0x0010


	//----- nvinfo : EIATTR_PARAM_CBANK
	.align		4
        /*0054*/ 	.byte	0x04, 0x0a
        /*0056*/ 	.short	(.L_37 - .L_36)
	.align		4
.L_36:
        /*0058*/ 	.word	index@(.nv.constant0._Z12navie_kernelPiS_)
        /*005c*/ 	.short	0x0380
        /*005e*/ 	.short	0x0010


	//----- nvinfo : EIATTR_SW_WAR
	.align		4
.L_37:
        /*0060*/ 	.byte	0x04, 0x36
        /*0062*/ 	.short	(.L_39 - .L_38)
.L_38:
        /*0064*/ 	.word	0x00000008
.L_39:


//--------------------- .nv.callgraph             --------------------------
	.section	.nv.callgraph,"",@"SHT_CUDA_CALLGRAPH"
	.align	4
	.sectionentsize	8
	.align		4
        /*0000*/ 	.word	0x00000000
	.align		4
        /*0004*/ 	.word	0xffffffff
	.align		4
        /*0008*/ 	.word	0x00000000
	.align		4
        /*000c*/ 	.word	0xfffffffe
	.align		4
        /*0010*/ 	.word	0x00000000
	.align		4
        /*0014*/ 	.word	0xfffffffd
	.align		4
        /*0018*/ 	.word	0x00000000
	.align		4
        /*001c*/ 	.word	0xfffffffc


//--------------------- .text._Z16optimized_kernelPiS_ --------------------------
	.section	.text._Z16optimized_kernelPiS_,"ax",@progbits
	.align	128
        .global         _Z16optimized_kernelPiS_
        .type           _Z16optimized_kernelPiS_,@function
        .size           _Z16optimized_kernelPiS_,(.L_x_12 - _Z16optimized_kernelPiS_)
        .other          _Z16optimized_kernelPiS_,@"STO_CUDA_ENTRY STV_DEFAULT"
_Z16optimized_kernelPiS_:
.text._Z16optimized_kernelPiS_:
[----:B------:R-:W-:Y:S01]  /*0000*/  LDC R1, c[0x0][0x37c] ;  /* 0x0000df00ff017b82 */ /* 0x000fe20000000800 */
[----:B------:R-:W0:Y:S07]  /*0010*/  S2R R0, SR_TID.X ;  /* 0x0000000000007919 */ /* 0x000e2e0000002100 */
[----:B------:R-:W1:Y:S01]  /*0020*/  S2UR UR5, SR_CgaCtaId ;  /* 0x00000000000579c3 */ /* 0x000e620000008800 */
[----:B------:R-:W-:Y:S01]  /*0030*/  UMOV UR4, 0x400 ;  /* 0x0000040000047882 */ /* 0x000fe20000000000 */
[----:B------:R-:W2:Y:S01]  /*0040*/  LDCU.64 UR6, c[0x0][0x358] ;  /* 0x00006b00ff0677ac */ /* 0x000ea20008000a00 */
[----:B------:R-:W-:Y:S05]  /*0050*/  BSSY.RECONVERGENT B0, `(.L_x_0) ;  /* 0x000004b000007945 */ /* 0x000fea0003800200 */
[----:B------:R-:W3:Y:S08]  /*0060*/  S2UR UR8, SR_CTAID.X ;  /* 0x00000000000879c3 */ /* 0x000ef00000002500 */
[----:B------:R-:W3:Y:S01]  /*0070*/  LDC R5, c[0x0][0x360] ;  /* 0x0000d800ff057b82 */ /* 0x000ee20000000800 */
[----:B-1----:R-:W-:Y:S01]  /*0080*/  ULEA UR4, UR5, UR4, 0x18 ;  /* 0x0000000405047291 */ /* 0x002fe2000f8ec0ff */
[----:B------:R-:W1:Y:S05]  /*0090*/  LDCU UR5, c[0x0][0x370] ;  /* 0x00006e00ff0577ac */ /* 0x000e6a0008000800 */
[----:B0-----:R-:W-:-:S05]  /*00a0*/  LEA R3, R0, UR4, 0x2 ;  /* 0x0000000400037c11 */ /* 0x001fca000f8e10ff */
[----:B------:R0:W-:Y:S01]  /*00b0*/  STS [R3], RZ ;  /* 0x000000ff03007388 */ /* 0x0001e20000000800 */
[C---:B---3--:R-:W-:Y:S02]  /*00c0*/  IMAD R7, R5.reuse, UR8, R0 ;  /* 0x0000000805077c24 */ /* 0x048fe4000f8e0200 */
[----:B-1----:R-:W-:Y:S01]  /*00d0*/  IMAD R2, R5, UR5, RZ ;  /* 0x0000000505027c24 */ /* 0x002fe2000f8e02ff */
[----:B------:R-:W-:Y:S02]  /*00e0*/  BAR.SYNC.DEFER_BLOCKING 0x0 ;  /* 0x0000000000007b1d */ /* 0x000fe40000010000 */
[----:B------:R-:W-:-:S13]  /*00f0*/  ISETP.GT.AND P0, PT, R7, 0x5f5e0ff, PT ;  /* 0x05f5e0ff0700780c */ /* 0x000fda0003f04270 */
[----:B0-2---:R-:W-:Y:S05]  /*0100*/  @P0 BRA `(.L_x_1) ;  /* 0x0000000000fc0947 */ /* 0x005fea0003800000 */
[----:B------:R-:W0:Y:S01]  /*0110*/  I2F.U32.RP R10, R2 ;  /* 0x00000002000a7306 */ /* 0x000e220000209000 */
[C---:B------:R-:W-:Y:S01]  /*0120*/  IMAD.IADD R6, R2.reuse, 0x1, R7 ;  /* 0x0000000102067824 */ /* 0x040fe200078e0207 */
[----:B------:R-:W-:Y:S01]  /*0130*/  ISETP.NE.U32.AND P2, PT, R2, RZ, PT ;  /* 0x000000ff0200720c */ /* 0x000fe20003f45070 */
[----:B------:R-:W-:Y:S01]  /*0140*/  IMAD.MOV R11, RZ, RZ, -R2 ;  /* 0x000000ffff0b7224 */ /* 0x000fe200078e0a02 */
[----:B------:R-:W-:Y:S02]  /*0150*/  BSSY.RECONVERGENT B1, `(.L_x_2) ;  /* 0x0000026000017945 */ /* 0x000fe40003800200 */
[C---:B------:R-:W-:Y:S02]  /*0160*/  ISETP.GE.AND P0, PT, R6.reuse, 0x5f5e100, PT ;  /* 0x05f5e1000600780c */ /* 0x040fe40003f06270 */
[----:B------:R-:W-:Y:S02]  /*0170*/  VIMNMX R9, PT, PT, R6, 0x5f5e100, !PT ;  /* 0x05f5e10006097848 */ /* 0x000fe40007fe0100 */
[----:B------:R-:W-:-:S04]  /*0180*/  SEL R8, RZ, 0x1, P0 ;  /* 0x00000001ff087807 */ /* 0x000fc80000000000 */
[----:B------:R-:W-:Y:S01]  /*0190*/  IADD3 R9, PT, PT, R9, -R6, -R8 ;  /* 0x8000000609097210 */ /* 0x000fe20007ffe808 */
[----:B0-----:R-:W0:Y:S02]  /*01a0*/  MUFU.RCP R10, R10 ;  /* 0x0000000a000a7308 */ /* 0x001e240000001000 */
[----:B0-----:R-:W-:-:S06]  /*01b0*/  VIADD R4, R10, 0xffffffe ;  /* 0x0ffffffe0a047836 */ /* 0x001fcc0000000000 */
[----:B------:R0:W1:Y:S02]  /*01c0*/  F2I.FTZ.U32.TRUNC.NTZ R5, R4 ;  /* 0x0000000400057305 */ /* 0x000064000021f000 */
[----:B0-----:R-:W-:Y:S02]  /*01d0*/  HFMA2 R4, -RZ, RZ, 0, 0 ;  /* 0x00000000ff047431 */ /* 0x001fe400000001ff */
[----:B-1----:R-:W-:-:S04]  /*01e0*/  IMAD R11, R11, R5, RZ ;  /* 0x000000050b0b7224 */ /* 0x002fc800078e02ff */
[----:B------:R-:W-:-:S06]  /*01f0*/  IMAD.HI.U32 R10, R5, R11, R4 ;  /* 0x0000000b050a7227 */ /* 0x000fcc00078e0004 */
[----:B------:R-:W-:-:S04]  /*0200*/  IMAD.HI.U32 R11, R10, R9, RZ ;  /* 0x000000090a0b7227 */ /* 0x000fc800078e00ff */
[----:B------:R-:W-:-:S04]  /*0210*/  IMAD.MOV R4, RZ, RZ, -R11 ;  /* 0x000000ffff047224 */ /* 0x000fc800078e0a0b */
[----:B------:R-:W-:Y:S02]  /*0220*/  IMAD R9, R2, R4, R9 ;  /* 0x0000000402097224 */ /* 0x000fe400078e0209 */
[----:B------:R-:W0:Y:S03]  /*0230*/  LDC.64 R4, c[0x0][0x380] ;  /* 0x0000e000ff047b82 */ /* 0x000e260000000a00 */
[----:B------:R-:W-:-:S13]  /*0240*/  ISETP.GE.U32.AND P0, PT, R9, R2, PT ;  /* 0x000000020900720c */ /* 0x000fda0003f06070 */
[----:B------:R-:W-:Y:S01]  /*0250*/  @P0 IMAD.IADD R9, R9, 0x1, -R2 ;  /* 0x0000000109090824 */ /* 0x000fe200078e0a02 */
[----:B------:R-:W-:-:S04]  /*0260*/  @P0 IADD3 R11, PT, PT, R11, 0x1, RZ ;  /* 0x000000010b0b0810 */ /* 0x000fc80007ffe0ff */
[----:B------:R-:W-:-:S13]  /*0270*/  ISETP.GE.U32.AND P1, PT, R9, R2, PT ;  /* 0x000000020900720c */ /* 0x000fda0003f26070 */
[----:B------:R-:W-:Y:S01]  /*0280*/  @P1 VIADD R11, R11, 0x1 ;  /* 0x000000010b0b1836 */ /* 0x000fe20000000000 */
[----:B------:R-:W-:-:S05]  /*0290*/  @!P2 LOP3.LUT R11, RZ, R2, RZ, 0x33, !PT ;  /* 0x00000002ff0ba212 */ /* 0x000fca00078e33ff */
[----:B------:R-:W-:-:S05]  /*02a0*/  IMAD.IADD R6, R8, 0x1, R11 ;  /* 0x0000000108067824 */ /* 0x000fca00078e020b */
[C---:B------:R-:W-:Y:S02]  /*02b0*/  LOP3.LUT R8, R6.reuse, 0x3, RZ, 0xc0, !PT ;  /* 0x0000000306087812 */ /* 0x040fe400078ec0ff */
[----:B------:R-:W-:Y:S02]  /*02c0*/  ISETP.GE.U32.AND P1, PT, R6, 0x3, PT ;  /* 0x000000030600780c */ /* 0x000fe40003f26070 */
[----:B------:R-:W-:-:S13]  /*02d0*/  ISETP.NE.AND P0, PT, R8, 0x3, PT ;  /* 0x000000030800780c */ /* 0x000fda0003f05270 */
[----:B0-----:R-:W-:Y:S05]  /*02e0*/  @!P0 BRA `(.L_x_3) ;  /* 0x0000000000308947 */ /* 0x001fea0003800000 */
[----:B------:R-:W0:Y:S01]  /*02f0*/  LDC.64 R10, c[0x0][0x380] ;  /* 0x0000e000ff0a7b82 */ /* 0x000e220000000a00 */
[----:B------:R-:W-:-:S04]  /*0300*/  IADD3 R6, PT, PT, R6, 0x1, RZ ;  /* 0x0000000106067810 */ /* 0x000fc80007ffe0ff */
[----:B------:R-:W-:-:S05]  /*0310*/  LOP3.LUT R6, R6, 0x3, RZ, 0xc0, !PT ;  /* 0x0000000306067812 */ /* 0x000fca00078ec0ff */
[----:B------:R-:W-:-:S07]  /*0320*/  IMAD.MOV R6, RZ, RZ, -R6 ;  /* 0x000000ffff067224 */ /* 0x000fce00078e0a06 */
.L_x_4:
[----:B0-----:R-:W-:-:S06]  /*0330*/  IMAD.WIDE R8, R7, 0x4, R10 ;  /* 0x0000000407087825 */ /* 0x001fcc00078e020a */
[----:B------:R-:W2:Y:S01]  /*0340*/  LDG.E R8, desc[UR6][R8.64] ;  /* 0x0000000608087981 */ /* 0x000ea2000c1e1900 */
[----:B------:R-:W-:Y:S01]  /*0350*/  VIADD R6, R6, 0x1 ;  /* 0x0000000106067836 */ /* 0x000fe20000000000 */
[----:B------:R-:W-:-:S04]  /*0360*/  IADD3 R7, PT, PT, R2, R7, RZ ;  /* 0x0000000702077210 */ /* 0x000fc80007ffe0ff */
[----:B------:R-:W-:Y:S02]  /*0370*/  ISETP.NE.AND P0, PT, R6, RZ, PT ;  /* 0x000000ff0600720c */ /* 0x000fe40003f05270 */
[----:B-12---:R-:W-:-:S05]  /*0380*/  LEA R12, R8, UR4, 0x2 ;  /* 0x00000004080c7c11 */ /* 0x006fca000f8e10ff */
[----:B------:R1:W-:Y:S06]  /*0390*/  ATOMS.POPC.INC.32 RZ, [R12+URZ] ;  /* 0x000000000cff7f8c */ /* 0x0003ec000d8000ff */
[----:B------:R-:W-:Y:S05]  /*03a0*/  @P0 BRA `(.L_x_4) ;  /* 0xfffffffc00e00947 */ /* 0x000fea000383ffff */
.L_x_3:
[----:B------:R-:W-:Y:S05]  /*03b0*/  BSYNC.RECONVERGENT B1 ;  /* 0x0000000000017941 */ /* 0x000fea0003800200 */
.L_x_2:
[----:B------:R-:W-:Y:S05]  /*03c0*/  @!P1 BRA `(.L_x_1) ;  /* 0x00000000004c9947 */ /* 0x000fea0003800000 */
.L_x_5:
[----:B------:R-:W-:-:S04]  /*03d0*/  IMAD.WIDE R14, R7, 0x4, R4 ;  /* 0x00000004070e7825 */ /* 0x000fc800078e0204 */
[C---:B------:R-:W-:Y:S02]  /*03e0*/  IMAD.WIDE R8, R2.reuse, 0x4, R14 ;  /* 0x0000000402087825 */ /* 0x040fe400078e020e */
[----:B------:R-:W2:Y:S02]  /*03f0*/  LDG.E R14, desc[UR6][R14.64] ;  /* 0x000000060e0e7981 */ /* 0x000ea4000c1e1900 */
[C---:B------:R-:W-:Y:S02]  /*0400*/  IMAD.WIDE R10, R2.reuse, 0x4, R8 ;  /* 0x00000004020a7825 */ /* 0x040fe400078e0208 */
[----:B------:R-:W3:Y:S02]  /*0410*/  LDG.E R8, desc[UR6][R8.64] ;  /* 0x0000000608087981 */ /* 0x000ee4000c1e1900 */
[C---:B-1----:R-:W-:Y:S02]  /*0420*/  IMAD.WIDE R12, R2.reuse, 0x4, R10 ;  /* 0x00000004020c7825 */ /* 0x042fe400078e020a */
[----:B------:R-:W4:Y:S04]  /*0430*/  LDG.E R10, desc[UR6][R10.64] ;  /* 0x000000060a0a7981 */ /* 0x000f28000c1e1900 */
[----:B------:R-:W5:Y:S01]  /*0440*/  LDG.E R12, desc[UR6][R12.64] ;  /* 0x000000060c0c7981 */ /* 0x000f62000c1e1900 */
[----:B------:R-:W-:-:S05]  /*0450*/  IMAD R7, R2, 0x4, R7 ;  /* 0x0000000402077824 */ /* 0x000fca00078e0207 */
[----:B------:R-:W-:Y:S02]  /*0460*/  ISETP.GE.AND P0, PT, R7, 0x5f5e100, PT ;  /* 0x05f5e1000700780c */ /* 0x000fe40003f06270 */
[----:B0-2---:R-:W-:-:S05]  /*0470*/  LEA R6, R14, UR4, 0x2 ;  /* 0x000000040e067c11 */ /* 0x005fca000f8e10ff */
[----:B------:R0:W-:Y:S01]  /*0480*/  ATOMS.POPC.INC.32 RZ, [R6+URZ] ;  /* 0x0000000006ff7f8c */ /* 0x0001e2000d8000ff */
[----:B---3--:R-:W-:-:S05]  /*0490*/  LEA R16, R8, UR4, 0x2 ;  /* 0x0000000408107c11 */ /* 0x008fca000f8e10ff */
[----:B------:R0:W-:Y:S01]  /*04a0*/  ATOMS.POPC.INC.32 RZ, [R16+URZ] ;  /* 0x0000000010ff7f8c */ /* 0x0001e2000d8000ff */
[----:B----4-:R-:W-:Y:S02]  /*04b0*/  LEA R17, R10, UR4, 0x2 ;  /* 0x000000040a117c11 */ /* 0x010fe4000f8e10ff */
[----:B-----5:R-:W-:-:S03]  /*04c0*/  LEA R18, R12, UR4, 0x2 ;  /* 0x000000040c127c11 */ /* 0x020fc6000f8e10ff */
[----:B------:R0:W-:Y:S04]  /*04d0*/  ATOMS.POPC.INC.32 RZ, [R17+URZ] ;  /* 0x0000000011ff7f8c */ /* 0x0001e8000d8000ff */
[----:B------:R0:W-:Y:S01]  /*04e0*/  ATOMS.POPC.INC.32 RZ, [R18+URZ] ;  /* 0x0000000012ff7f8c */ /* 0x0001e2000d8000ff */
[----:B------:R-:W-:Y:S05]  /*04f0*/  @!P0 BRA `(.L_x_5) ;  /* 0xfffffffc00b48947 */ /* 0x000fea000383ffff */
.L_x_1:
[----:B------:R-:W-:Y:S05]  /*0500*/  BSYNC.RECONVERGENT B0 ;  /* 0x0000000000007941 */ /* 0x000fea0003800200 */
.L_x_0:
[----:B------:R-:W-:Y:S08]  /*0510*/  BAR.SYNC.DEFER_BLOCKING 0x0 ;  /* 0x0000000000007b1d */ /* 0x000ff00000010000 */
[----:B------:R-:W2:Y:S01]  /*0520*/  LDC.64 R4, c[0x0][0x388] ;  /* 0x0000e200ff047b82 */ /* 0x000ea20000000a00 */
[----:B------:R-:W3:Y:S01]  /*0530*/  LDS R3, [R3] ;  /* 0x0000000003037984 */ /* 0x000ee20000000800 */
[----:B--2---:R-:W-:-:S05]  /*0540*/  IMAD.WIDE.U32 R4, R0, 0x4, R4 ;  /* 0x0000000400047825 */ /* 0x004fca00078e0004 */
[----:B---3--:R-:W-:Y:S01]  /*0550*/  REDG.E.ADD.STRONG.GPU desc[UR6][R4.64], R3 ;  /* 0x000000030400798e */ /* 0x008fe2000c12e106 */
[----:B------:R-:W-:Y:S05]  /*0560*/  EXIT ;  /* 0x000000000000794d */ /* 0x000fea0003800000 */
.L_x_6:
[----:B------:R-:W-:-:S00]  /*0570*/  BRA `(.L_x_6) ;  /* 0xfffffffc00fc7947 */ /* 0x000fc0000383ffff */
[----:B------:R-:W-:-:S00]  /*0580*/  NOP ;  /* 0x0000000000007918 */ /* 0x000fc00000000000 */
[----:B------:R-:W-:-:S00]  /*0590*/  NOP ;  /* 0x0000000000007918 */ /* 0x000fc00000000000 */
[----:B------:R-:W-:-:S00]  /*05a0*/  NOP ;  /* 0x0000000000007918 */ /* 0x000fc00000000000 */
[----:B------:R-:W-:-:S00]  /*05b0*/  NOP ;  /* 0x0000000000007918 */ /* 0x000fc00000000000 */
[----:B------:R-:W-:-:S00]  /*05c0*/  NOP ;  /* 0x0000000000007918 */ /* 0x000fc00000000000 */
[----:B------:R-:W-:-:S00]  /*05d0*/  NOP ;  /* 0x0000000000007918 */ /* 0x000fc00000000000 */
[----:B------:R-:W-:-:S00]  /*05e0*/  NOP ;  /* 0x0000000000007918 */ /* 0x000fc00000000000 */
[----:B------:R-:W-:-:S00]  /*05f0*/  NOP ;  /* 0x0000000000007918 */ /* 0x000fc00000000000 */
.L_x_12:


//--------------------- .text._Z12navie_kernelPiS_ --------------------------
	.section	.text._Z12navie_kernelPiS_,"ax",@progbits
	.align	128
        .global         _Z12navie_kernelPiS_
        .type           _Z12navie_kernelPiS_,@function
        .size           _Z12navie_kernelPiS_,(.L_x_13 - _Z12navie_kernelPiS_)
        .other          _Z12navie_kernelPiS_,@"STO_CUDA_ENTRY STV_DEFAULT"
_Z12navie_kernelPiS_:
.text._Z12navie_kernelPiS_:
[----:B------:R-:W-:Y:S01]  /*0000*/  LDC R1, c[0x0][0x37c] ;  /* 0x0000df00ff017b82 */ /* 0x000fe20000000800 */
[----:B------:R-:W0:Y:S07]  /*0010*/  S2R R7, SR_TID.X ;  /* 0x0000000000077919 */ /* 0x000e2e0000002100 */
[----:B------:R-:W0:Y:S08]  /*0020*/  S2UR UR4, SR_CTAID.X ;  /* 0x00000000000479c3 */ /* 0x000e300000002500 */
[----:B------:R-:W0:Y:S01]  /*0030*/  LDC R0, c[0x0][0x360] ;  /* 0x0000d800ff007b82 */ /* 0x000e220000000800 */
[----:B------:R-:W1:Y:S01]  /*0040*/  LDCU UR5, c[0x0][0x370] ;  /* 0x00006e00ff0577ac */ /* 0x000e620008000800 */
[----:B0-----:R-:W-:-:S02]  /*0050*/  IMAD R7, R0, UR4, R7 ;  /* 0x0000000400077c24 */ /* 0x001fc4000f8e0207 */
[----:B-1----:R-:W-:-:S03]  /*0060*/  IMAD R0, R0, UR5, RZ ;  /* 0x0000000500007c24 */ /* 0x002fc6000f8e02ff */
[----:B------:R-:W-:-:S13]  /*0070*/  ISETP.GT.AND P0, PT, R7, 0x5f5e0ff, PT ;  /* 0x05f5e0ff0700780c */ /* 0x000fda0003f04270 */
[----:B------:R-:W-:Y:S05]  /*0080*/  @P0 EXIT ;  /* 0x000000000000094d */ /* 0x000fea0003800000 */
[----:B------:R-:W0:Y:S01]  /*0090*/  I2F.U32.RP R8, R0 ;  /* 0x0000000000087306 */ /* 0x000e220000209000 */
[C---:B------:R-:W-:Y:S01]  /*00a0*/  IADD3 R4, PT, PT, R0.reuse, R7, RZ ;  /* 0x0000000700047210 */ /* 0x040fe20007ffe0ff */
[----:B------:R-:W-:Y:S01]  /*00b0*/  IMAD.MOV R9, RZ, RZ, -R0 ;  /* 0x000000ffff097224 */ /* 0x000fe200078e0a00 */
[----:B------:R-:W-:Y:S01]  /*00c0*/  ISETP.NE.U32.AND P2, PT, R0, RZ, PT ;  /* 0x000000ff0000720c */ /* 0x000fe20003f45070 */
[----:B------:R-:W1:Y:S01]  /*00d0*/  LDCU.64 UR4, c[0x0][0x358] ;  /* 0x00006b00ff0477ac */ /* 0x000e620008000a00 */
[C---:B------:R-:W-:Y:S01]  /*00e0*/  ISETP.GE.AND P0, PT, R4.reuse, 0x5f5e100, PT ;  /* 0x05f5e1000400780c */ /* 0x040fe20003f06270 */
[----:B------:R-:W-:Y:S01]  /*00f0*/  BSSY.RECONVERGENT B0, `(.L_x_7) ;  /* 0x0000028000007945 */ /* 0x000fe20003800200 */
[----:B------:R-:W-:Y:S02]  /*0100*/  VIMNMX R5, PT, PT, R4, 0x5f5e100, !PT ;  /* 0x05f5e10004057848 */ /* 0x000fe40007fe0100 */
[----:B------:R-:W-:-:S04]  /*0110*/  SEL R6, RZ, 0x1, P0 ;  /* 0x00000001ff067807 */ /* 0x000fc80000000000 */
[----:B------:R-:W-:Y:S01]  /*0120*/  IADD3 R5, PT, PT, R5, -R4, -R6 ;  /* 0x8000000405057210 */ /* 0x000fe20007ffe806 */
[----:B0-----:R-:W0:Y:S02]  /*0130*/  MUFU.RCP R8, R8 ;  /* 0x0000000800087308 */ /* 0x001e240000001000 */
[----:B0-----:R-:W-:-:S06]  /*0140*/  IADD3 R2, PT, PT, R8, 0xffffffe, RZ ;  /* 0x0ffffffe08027810 */ /* 0x001fcc0007ffe0ff */
[----:B------:R0:W2:Y:S02]  /*0150*/  F2I.FTZ.U32.TRUNC.NTZ R3, R2 ;  /* 0x0000000200037305 */ /* 0x0000a4000021f000 */
[----:B0-----:R-:W-:Y:S02]  /*0160*/  IMAD.MOV.U32 R2, RZ, RZ, RZ ;  /* 0x000000ffff027224 */ /* 0x001fe400078e00ff */
[----:B--2---:R-:W-:-:S04]  /*0170*/  IMAD R9, R9, R3, RZ ;  /* 0x0000000309097224 */ /* 0x004fc800078e02ff */
[----:B------:R-:W-:-:S06]  /*0180*/  IMAD.HI.U32 R8, R3, R9, R2 ;  /* 0x0000000903087227 */ /* 0x000fcc00078e0002 */
[----:B------:R-:W-:-:S05]  /*0190*/  IMAD.HI.U32 R9, R8, R5, RZ ;  /* 0x0000000508097227 */ /* 0x000fca00078e00ff */
[----:B------:R-:W-:-:S05]  /*01a0*/  IADD3 R2, PT, PT, -R9, RZ, RZ ;  /* 0x000000ff09027210 */ /* 0x000fca0007ffe1ff */
[----:B------:R-:W-:Y:S02]  /*01b0*/  IMAD R5, R0, R2, R5 ;  /* 0x0000000200057224 */ /* 0x000fe400078e0205 */
[----:B------:R-:W0:Y:S03]  /*01c0*/  LDC.64 R2, c[0x0][0x388] ;  /* 0x0000e200ff027b82 */ /* 0x000e260000000a00 */
[----:B------:R-:W-:-:S13]  /*01d0*/  ISETP.GE.U32.AND P0, PT, R5, R0, PT ;  /* 0x000000000500720c */ /* 0x000fda0003f06070 */
[----:B------:R-:W-:Y:S01]  /*01e0*/  @P0 IMAD.IADD R5, R5, 0x1, -R0 ;  /* 0x0000000105050824 */ /* 0x000fe200078e0a00 */
[----:B------:R-:W-:-:S04]  /*01f0*/  @P0 IADD3 R9, PT, PT, R9, 0x1, RZ ;  /* 0x0000000109090810 */ /* 0x000fc80007ffe0ff */
[-C--:B------:R-:W-:Y:S02]  /*0200*/  ISETP.GE.U32.AND P1, PT, R5, R0.reuse, PT ;  /* 0x000000000500720c */ /* 0x080fe40003f26070 */
[----:B------:R-:W2:Y:S11]  /*0210*/  LDC.64 R4, c[0x0][0x380] ;  /* 0x0000e000ff047b82 */ /* 0x000eb60000000a00 */
[----:B------:R-:W-:Y:S01]  /*0220*/  @P1 VIADD R9, R9, 0x1 ;  /* 0x0000000109091836 */ /* 0x000fe20000000000 */
[----:B------:R-:W-:-:S04]  /*0230*/  @!P2 LOP3.LUT R9, RZ, R0, RZ, 0x33, !PT ;  /* 0x00000000ff09a212 */ /* 0x000fc800078e33ff */
[----:B------:R-:W-:-:S04]  /*0240*/  IADD3 R6, PT, PT, R6, R9, RZ ;  /* 0x0000000906067210 */ /* 0x000fc80007ffe0ff */
[C---:B------:R-:W-:Y:S02]  /*0250*/  LOP3.LUT R8, R6.reuse, 0x3, RZ, 0xc0, !PT ;  /* 0x0000000306087812 */ /* 0x040fe400078ec0ff */
[----:B------:R-:W-:Y:S02]  /*0260*/  ISETP.GE.U32.AND P1, PT, R6, 0x3, PT ;  /* 0x000000030600780c */ /* 0x000fe40003f26070 */
[----:B------:R-:W-:-:S13]  /*0270*/  ISETP.NE.AND P0, PT, R8, 0x3, PT ;  /* 0x000000030800780c */ /* 0x000fda0003f05270 */
[----:B01----:R-:W-:Y:S05]  /*0280*/  @!P0 BRA `(.L_x_8) ;  /* 0x0000000000388947 */ /* 0x003fea0003800000 */
[----:B------:R-:W0:Y:S01]  /*0290*/  LDC.64 R12, c[0x0][0x380] ;  /* 0x0000e000ff0c7b82 */ /* 0x000e220000000a00 */
[----:B------:R-:W-:-:S05]  /*02a0*/  VIADD R6, R6, 0x1 ;  /* 0x0000000106067836 */ /* 0x000fca0000000000 */
[----:B------:R-:W-:Y:S02]  /*02b0*/  LOP3.LUT R6, R6, 0x3, RZ, 0xc0, !PT ;  /* 0x0000000306067812 */ /* 0x000fe400078ec0ff */
[----:B------:R-:W1:Y:S02]  /*02c0*/  LDC.64 R14, c[0x0][0x388] ;  /* 0x0000e200ff0e7b82 */ /* 0x000e640000000a00 */
[----:B------:R-:W-:-:S07]  /*02d0*/  IADD3 R6, PT, PT, -R6, RZ, RZ ;  /* 0x000000ff06067210 */ /* 0x000fce0007ffe1ff */
.L_x_9:
[----:B0-----:R-:W-:-:S06]  /*02e0*/  IMAD.WIDE R8, R7, 0x4, R12 ;  /* 0x0000000407087825 */ /* 0x001fcc00078e020c */
[----:B------:R-:W1:Y:S01]  /*02f0*/  LDG.E R9, desc[UR4][R8.64] ;  /* 0x0000000408097981 */ /* 0x000e62000c1e1900 */
[----:B------:R-:W-:Y:S01]  /*0300*/  IADD3 R6, PT, PT, R6, 0x1, RZ ;  /* 0x0000000106067810 */ /* 0x000fe20007ffe0ff */
[----:B---3--:R-:W-:-:S03]  /*0310*/  IMAD.MOV.U32 R17, RZ, RZ, 0x1 ;  /* 0x00000001ff117424 */ /* 0x008fc600078e00ff */
[----:B------:R-:W-:Y:S01]  /*0320*/  ISETP.NE.AND P0, PT, R6, RZ, PT ;  /* 0x000000ff0600720c */ /* 0x000fe20003f05270 */
[----:B------:R-:W-:Y:S02]  /*0330*/  IMAD.IADD R7, R0, 0x1, R7 ;  /* 0x0000000100077824 */ /* 0x000fe400078e0207 */
[----:B-1----:R-:W-:-:S05]  /*0340*/  IMAD.WIDE R10, R9, 0x4, R14 ;  /* 0x00000004090a7825 */ /* 0x002fca00078e020e */
[----:B------:R3:W-:Y:S05]  /*0350*/  REDG.E.ADD.STRONG.GPU desc[UR4][R10.64], R17 ;  /* 0x000000110a00798e */ /* 0x0007ea000c12e104 */
[----:B------:R-:W-:Y:S05]  /*0360*/  @P0 BRA `(.L_x_9) ;  /* 0xfffffffc00dc0947 */ /* 0x000fea000383ffff */
.L_x_8:
[----:B------:R-:W-:Y:S05]  /*0370*/  BSYNC.RECONVERGENT B0 ;  /* 0x0000000000007941 */ /* 0x000fea0003800200 */
.L_x_7:
[----:B------:R-:W-:Y:S05]  /*0380*/  @!P1 EXIT ;  /* 0x000000000000994d */ /* 0x000fea0003800000 */
.L_x_10:
[----:B--2---:R-:W-:-:S05]  /*0390*/  IMAD.WIDE R18, R7, 0x4, R4 ;  /* 0x0000000407127825 */ /* 0x004fca00078e0204 */
[----:B0-----:R-:W2:Y:S01]  /*03a0*/  LDG.E R9, desc[UR4][R18.64] ;  /* 0x0000000412097981 */ /* 0x001ea2000c1e1900 */
[----:B------:R-:W-:Y:S02]  /*03b0*/  HFMA2 R23, -RZ, RZ, 0, 5.9604644775390625e-08 ;  /* 0x00000001ff177431 */ /* 0x000fe400000001ff */
[----:B---3--:R-:W-:-:S04]  /*03c0*/  IMAD.WIDE R10, R0, 0x4, R18 ;  /* 0x00000004000a7825 */ /* 0x008fc800078e0212 */
[----:B--2---:R-:W-:-:S05]  /*03d0*/  IMAD.WIDE R8, R9, 0x4, R2 ;  /* 0x0000000409087825 */ /* 0x004fca00078e0202 */
[----:B------:R0:W-:Y:S04]  /*03e0*/  REDG.E.ADD.STRONG.GPU desc[UR4][R8.64], R23 ;  /* 0x000000170800798e */ /* 0x0001e8000c12e104 */
[----:B------:R-:W2:Y:S01]  /*03f0*/  LDG.E R13, desc[UR4][R10.64] ;  /* 0x000000040a0d7981 */ /* 0x000ea2000c1e1900 */
[----:B------:R-:W-:-:S04]  /*0400*/  IMAD.WIDE R14, R0, 0x4, R10 ;  /* 0x00000004000e7825 */ /* 0x000fc800078e020a */
[----:B--2---:R-:W-:-:S05]  /*0410*/  IMAD.WIDE R12, R13, 0x4, R2 ;  /* 0x000000040d0c7825 */ /* 0x004fca00078e0202 */
[----:B------:R0:W-:Y:S04]  /*0420*/  REDG.E.ADD.STRONG.GPU desc[UR4][R12.64], R23 ;  /* 0x000000170c00798e */ /* 0x0001e8000c12e104 */
[----:B------:R-:W2:Y:S01]  /*0430*/  LDG.E R17, desc[UR4][R14.64] ;  /* 0x000000040e117981 */ /* 0x000ea2000c1e1900 */
[C---:B------:R-:W-:Y:S01]  /*0440*/  IMAD.WIDE R18, R0.reuse, 0x4, R14 ;  /* 0x0000000400127825 */ /* 0x040fe200078e020e */
[----:B------:R-:W-:-:S03]  /*0450*/  LEA R7, R0, R7, 0x2 ;  /* 0x0000000700077211 */ /* 0x000fc600078e10ff */
[----:B--2---:R-:W-:-:S05]  /*0460*/  IMAD.WIDE R16, R17, 0x4, R2 ;  /* 0x0000000411107825 */ /* 0x004fca00078e0202 */
[----:B------:R0:W-:Y:S04]  /*0470*/  REDG.E.ADD.STRONG.GPU desc[UR4][R16.64], R23 ;  /* 0x000000171000798e */ /* 0x0001e8000c12e104 */
[----:B------:R-:W2:Y:S01]  /*0480*/  LDG.E R19, desc[UR4][R18.64] ;  /* 0x0000000412137981 */ /* 0x000ea2000c1e1900 */
[----:B------:R-:W-:Y:S01]  /*0490*/  ISETP.GE.AND P0, PT, R7, 0x5f5e100, PT ;  /* 0x05f5e1000700780c */ /* 0x000fe20003f06270 */
[----:B--2---:R-:W-:-:S05]  /*04a0*/  IMAD.WIDE R20, R19, 0x4, R2 ;  /* 0x0000000413147825 */ /* 0x004fca00078e0202 */
[----:B------:R0:W-:Y:S07]  /*04b0*/  REDG.E.ADD.STRONG.GPU desc[UR4][R20.64], R23 ;  /* 0x000000171400798e */ /* 0x0001ee000c12e104 */
[----:B------:R-:W-:Y:S05]  /*04c0*/  @!P0 BRA `(.L_x_10) ;  /* 0xfffffffc00b08947 */ /* 0x000fea000383ffff */
[----:B------:R-:W-:Y:S05]  /*04d0*/  EXIT ;  /* 0x000000000000794d */ /* 0x000fea0003800000 */
.L_x_11:
        /* <DEDUP_REMOVED lines=10> */
.L_x_13:


//--------------------- .nv.shared._Z16optimized_kernelPiS_ --------------------------
	.section	.nv.shared._Z16optimized_kernelPiS_,"aw",@nobits
	.sectionflags	@""
	.align	4
.nv.shared._Z16optimized_kernelPiS_:
	.zero		2048


//--------------------- .nv.shared.reserved.0     --------------------------
	.section	.nv.shared.reserved.0,"aw",@nobits
	.weak		__nv_reservedSMEM_offset_0_alias
	.size		__nv_reservedSMEM_offset_0_alias, 0, 64
	.other		__nv_reservedSMEM_offset_0_alias,@"STO_CUDA_RESERVED_SHARED STV_DEFAULT"
__nv_reservedSMEM_offset_0_alias:
	.zero		0
	.zero		64


//--------------------- .nv.constant0._Z16optimized_kernelPiS_ --------------------------
	.section	.nv.constant0._Z16optimized_kernelPiS_,"a",@progbits
	.sectionflags	@""
	.align	4
.nv.constant0._Z16optimized_kernelPiS_:
	.zero		912


//--------------------- .nv.constant0._Z12navie_kernelPiS_ --------------------------
	.section	.nv.constant0._Z12navie_kernelPiS_,"a",@progbits
	.sectionflags	@""
	.align	4
.nv.constant0._Z12navie_kernelPiS_:
	.zero		912


//--------------------- SYMBOLS --------------------------

	.type		.nv.reservedSmem.offset0,@object
	.size		.nv.reservedSmem.offset0,0x4
	.type		.nv.reservedSmem.cap,@object
	.size		.nv.reservedSmem.cap,0x4
